	.headerflags	@"EF_CUDA_TEXMODE_UNIFIED EF_CUDA_64BIT_ADDRESS EF_CUDA_ACCELERATORS EF_CUDA_SM90 EF_CUDA_VIRTUAL_SM(EF_CUDA_SM90)"
	.elftype	@"ET_EXEC"


//--------------------- .nv.info                  --------------------------
	.section	.nv.info,"",@"SHT_CUDA_INFO"
	.align	4


	//----- nvinfo : EIATTR_REGCOUNT
	.align		4
        /*0000*/ 	.byte	0x04, 0x2f
        /*0002*/ 	.short	(.L_1 - .L_0)
	.align		4
.L_0:
        /*0004*/ 	.word	index@(triton_poi_fused_convolution_relu_threshold_backward_24)
        /*0008*/ 	.word	0x0000000c


	//----- nvinfo : EIATTR_MIN_STACK_SIZE
	.align		4
.L_1:
        /*000c*/ 	.byte	0x04, 0x12
        /*000e*/ 	.short	(.L_3 - .L_2)
	.align		4
.L_2:
        /*0010*/ 	.word	index@(triton_poi_fused_convolution_relu_threshold_backward_24)
        /*0014*/ 	.word	0x00000000


	//----- nvinfo : EIATTR_FRAME_SIZE
	.align		4
.L_3:
        /*0018*/ 	.byte	0x04, 0x11
        /*001a*/ 	.short	(.L_5 - .L_4)
	.align		4
.L_4:
        /*001c*/ 	.word	index@(triton_poi_fused_convolution_relu_threshold_backward_24)
        /*0020*/ 	.word	0x00000000


	//----- nvinfo : EIATTR_MIN_STACK_SIZE
	.align		4
.L_5:
        /*0024*/ 	.byte	0x04, 0x12
        /*0026*/ 	.short	(.L_7 - .L_6)
	.align		4
.L_6:
        /*0028*/ 	.word	index@(triton_poi_fused_convolution_relu_threshold_backward_24)
        /*002c*/ 	.word	0x00000000
.L_7:


//--------------------- .nv.info.triton_poi_fused_convolution_relu_threshold_backward_24 --------------------------
	.section	.nv.info.triton_poi_fused_convolution_relu_threshold_backward_24,"",@"SHT_CUDA_INFO"
	.sectionflags	@""
	.align	4


	//----- nvinfo : EIATTR_CUDA_API_VERSION
	.align		4
        /*0000*/ 	.byte	0x04, 0x37
        /*0002*/ 	.short	(.L_9 - .L_8)
.L_8:
        /*0004*/ 	.word	0x0000007c


	//----- nvinfo : EIATTR_KPARAM_INFO
	.align		4
.L_9:
        /*0008*/ 	.byte	0x04, 0x17
        /*000a*/ 	.short	(.L_11 - .L_10)
.L_10:
        /*000c*/ 	.word	0x00000000
        /*0010*/ 	.short	0x0003
        /*0012*/ 	.short	0x0018
        /*0014*/ 	.byte	0x00, 0xf0, 0x11, 0x00


	//----- nvinfo : EIATTR_KPARAM_INFO
	.align		4
.L_11:
        /*0018*/ 	.byte	0x04, 0x17
        /*001a*/ 	.short	(.L_13 - .L_12)
.L_12:
        /*001c*/ 	.word	0x00000000
        /*0020*/ 	.short	0x0002
        /*0022*/ 	.short	0x0010
        /*0024*/ 	.byte	0x00, 0xf4, 0x21, 0x00


	//----- nvinfo : EIATTR_KPARAM_INFO
	.align		4
.L_13:
        /*0028*/ 	.byte	0x04, 0x17
        /*002a*/ 	.short	(.L_15 - .L_14)
.L_14:
        /*002c*/ 	.word	0x00000000
        /*0030*/ 	.short	0x0001
        /*0032*/ 	.short	0x0008
        /*0034*/ 	.byte	0x00, 0xf4, 0x21, 0x00


	//----- nvinfo : EIATTR_KPARAM_INFO
	.align		4
.L_15:
        /*0038*/ 	.byte	0x04, 0x17
        /*003a*/ 	.short	(.L_17 - .L_16)
.L_16:
        /*003c*/ 	.word	0x00000000
        /*0040*/ 	.short	0x0000
        /*0042*/ 	.short	0x0000
        /*0044*/ 	.byte	0x00, 0xf4, 0x21, 0x00


	//----- nvinfo : EIATTR_SPARSE_MMA_MASK
	.align		4
.L_17:
        /*0048*/ 	.byte	0x03, 0x50
        /*004a*/ 	.short	0x0000


	//----- nvinfo : EIATTR_MAXREG_COUNT
	.align		4
        /*004c*/ 	.byte	0x03, 0x1b
        /*004e*/ 	.short	0x00ff


	//----- nvinfo : EIATTR_EXIT_INSTR_OFFSETS
	.align		4
        /*0050*/ 	.byte	0x04, 0x1c
        /*0052*/ 	.short	(.L_19 - .L_18)


	//   ....[0]....
.L_18:
        /*0054*/ 	.word	0x00000210


	//----- nvinfo : EIATTR_REQNTID
	.align		4
.L_19:
        /*0058*/ 	.byte	0x04, 0x10
        /*005a*/ 	.short	(.L_21 - .L_20)
.L_20:
        /*005c*/ 	.word	0x00000080
        /*0060*/ 	.word	0x00000001
        /*0064*/ 	.word	0x00000001


	//----- nvinfo : EIATTR_CBANK_PARAM_SIZE
	.align		4
.L_21:
        /*0068*/ 	.byte	0x03, 0x19
        /*006a*/ 	.short	0x001c


	//----- nvinfo : EIATTR_PARAM_CBANK
	.align		4
        /*006c*/ 	.byte	0x04, 0x0a
        /*006e*/ 	.short	(.L_23 - .L_22)
	.align		4
.L_22:
        /*0070*/ 	.word	index@(.nv.constant0.triton_poi_fused_convolution_relu_threshold_backward_24)
        /*0074*/ 	.short	0x0210
        /*0076*/ 	.short	0x001c


	//----- nvinfo : EIATTR_SW_WAR
	.align		4
.L_23:
        /*0078*/ 	.byte	0x04, 0x36
        /*007a*/ 	.short	(.L_25 - .L_24)
.L_24:
        /*007c*/ 	.word	0x00000008
.L_25:


//--------------------- .nv.callgraph             --------------------------
	.section	.nv.callgraph,"",@"SHT_CUDA_CALLGRAPH"
	.align	4
	.sectionentsize	8
	.align		4
        /*0000*/ 	.word	0x00000000
	.align		4
        /*0004*/ 	.word	0xffffffff
	.align		4
        /*0008*/ 	.word	0x00000000
	.align		4
        /*000c*/ 	.word	0xfffffffe
	.align		4
        /*0010*/ 	.word	0x00000000
	.align		4
        /*0014*/ 	.word	0xfffffffd
	.align		4
        /*0018*/ 	.word	0x00000000
	.align		4
        /*001c*/ 	.word	0xfffffffc


//--------------------- .text.triton_poi_fused_convolution_relu_threshold_backward_24 --------------------------
	.section	.text.triton_poi_fused_convolution_relu_threshold_backward_24,"ax",@progbits
	.align	128
        .global         triton_poi_fused_convolution_relu_threshold_backward_24
        .type           triton_poi_fused_convolution_relu_threshold_backward_24,@function
        .size           triton_poi_fused_convolution_relu_threshold_backward_24,(.L_x_1 - triton_poi_fused_convolution_relu_threshold_backward_24)
        .other          triton_poi_fused_convolution_relu_threshold_backward_24,@"STO_CUDA_ENTRY STV_DEFAULT"
triton_poi_fused_convolution_relu_threshold_backward_24:
.text.triton_poi_fused_convolution_relu_threshold_backward_24:
[----:B------:R-:W-:Y:S01]  /*0000*/  LDC R1, c[0x0][0x28] ;  /* 0x00000a00ff017b82 */ /* 0x000fe20000000800 */
[----:B------:R-:W1:Y:S07]  /*0010*/  S2R R0, SR_TID.X ;  /* 0x0000000000007919 */ /* 0x000e6e0000002100 */
[----:B------:R-:W2:Y:S01]  /*0020*/  LDC.64 R2, c[0x0][0x210] ;  /* 0x00008400ff027b82 */ /* 0x000ea20000000a00 */
[----:B------:R-:W-:Y:S01]  /*0030*/  ULDC.64 UR4, c[0x0][0x208] ;  /* 0x0000820000047ab9 */ /* 0x000fe20000000a00 */
[----:B------:R-:W-:Y:S01]  /*0040*/  ULDC.64 UR6, c[0x0][0x220] ;  /* 0x0000880000067ab9 */ /* 0x000fe20000000a00 */
[----:B------:R-:W3:Y:S05]  /*0050*/  S2R R7, SR_CTAID.X ;  /* 0x0000000000077919 */ /* 0x000eea0000002500 */
[----:B------:R-:W4:Y:S01]  /*0060*/  LDC.64 R4, c[0x0][0x218] ;  /* 0x00008600ff047b82 */ /* 0x000f220000000a00 */
[----:B-1----:R-:W-:Y:S01]  /*0070*/  IMAD.SHL.U32 R0, R0, 0x2, RZ ;  /* 0x0000000200007824 */ /* 0x002fe200078e00ff */
[----:B---3--:R-:W-:-:S04]  /*0080*/  SHF.R.S32.HI R6, RZ, 0x17, R7 ;  /* 0x00000017ff067819 */ /* 0x008fc80000011407 */
[----:B------:R-:W-:-:S05]  /*0090*/  LOP3.LUT R0, R0, 0xfe, RZ, 0xc0, !PT ;  /* 0x000000fe00007812 */ /* 0x000fca00078ec0ff */
[----:B------:R-:W-:Y:S01]  /*00a0*/  IMAD R7, R7, 0x100, R0 ;  /* 0x0000010007077824 */ /* 0x000fe200078e0200 */
[----:B------:R-:W-:-:S03]  /*00b0*/  SGXT R0, R6, 0x1 ;  /* 0x000000010600781a */ /* 0x000fc60000000200 */
[----:B--2---:R-:W-:Y:S01]  /*00c0*/  IMAD.WIDE R2, R7, 0x4, R2 ;  /* 0x0000000407027825 */ /* 0x004fe200078e0202 */
[----:B------:R-:W-:-:S04]  /*00d0*/  LEA.HI R0, R0, R7, RZ, 0x6 ;  /* 0x0000000700007211 */ /* 0x000fc800078f30ff */
[----:B------:R-:W-:Y:S01]  /*00e0*/  LOP3.LUT R0, R0, 0xffffffc0, RZ, 0xc0, !PT ;  /* 0xffffffc000007812 */ /* 0x000fe200078ec0ff */
[----:B------:R-:W2:Y:S04]  /*00f0*/  LDG.E.64 R2, desc[UR4][R2.64] ;  /* 0x0000000402027981 */ /* 0x000ea8000c1e1b00 */
[----:B------:R-:W-:-:S04]  /*0100*/  IMAD.IADD R9, R7, 0x1, -R0 ;  /* 0x0000000107097824 */ /* 0x000fc800078e0a00 */
[----:B----4-:R-:W-:-:S06]  /*0110*/  IMAD.WIDE R4, R9, 0x4, R4 ;  /* 0x0000000409047825 */ /* 0x010fcc00078e0204 */
[----:B------:R-:W2:Y:S02]  /*0120*/  LDG.E.EL.64 R4, desc[UR4][R4.64] ;  /* 0x0000000404047981 */ /* 0x000ea4000c2e1b00 */
[C---:B--2---:R-:W-:Y:S01]  /*0130*/  FADD R0, R2.reuse, R4 ;  /* 0x0000000402007221 */ /* 0x044fe20000000000 */
[C---:B------:R-:W-:Y:S01]  /*0140*/  FADD R6, R3.reuse, R5 ;  /* 0x0000000503067221 */ /* 0x040fe20000000000 */
[----:B------:R-:W-:Y:S02]  /*0150*/  FSETP.GEU.AND P1, PT, R2, -R4, PT ;  /* 0x800000040200720b */ /* 0x000fe40003f2e000 */
[----:B------:R-:W-:Y:S02]  /*0160*/  FSETP.GEU.AND P0, PT, R3, -R5, PT ;  /* 0x800000050300720b */ /* 0x000fe40003f0e000 */
[----:B------:R-:W-:Y:S02]  /*0170*/  FSEL R0, R0, RZ, P1 ;  /* 0x000000ff00007208 */ /* 0x000fe40000800000 */
[----:B------:R-:W-:-:S02]  /*0180*/  FSEL R6, R6, RZ, P0 ;  /* 0x000000ff06067208 */ /* 0x000fc40000000000 */
[----:B------:R-:W-:Y:S02]  /*0190*/  FSETP.GTU.AND P1, PT, R0, RZ, PT ;  /* 0x000000ff0000720b */ /* 0x000fe40003f2c000 */
[----:B------:R-:W-:Y:S02]  /*01a0*/  FSETP.GTU.AND P0, PT, R6, RZ, PT ;  /* 0x000000ff0600720b */ /* 0x000fe40003f0c000 */
[----:B------:R-:W-:Y:S02]  /*01b0*/  SEL R0, RZ, 0x1, P1 ;  /* 0x00000001ff007807 */ /* 0x000fe40000800000 */
[----:B------:R-:W-:Y:S02]  /*01c0*/  SEL R5, RZ, 0x100, P0 ;  /* 0x00000100ff057807 */ /* 0x000fe40000000000 */
[----:B------:R-:W-:-:S03]  /*01d0*/  IADD3 R2, P2, R7, UR6, RZ ;  /* 0x0000000607027c10 */ /* 0x000fc6000ff5e0ff */
[----:B------:R-:W-:Y:S01]  /*01e0*/  IMAD.IADD R5, R0, 0x1, R5 ;  /* 0x0000000100057824 */ /* 0x000fe200078e0205 */
[----:B------:R-:W-:-:S05]  /*01f0*/  LEA.HI.X.SX32 R3, R7, UR7, 0x1, P2 ;  /* 0x0000000707037c11 */ /* 0x000fca00090f0eff */
[----:B------:R-:W-:Y:S01]  /*0200*/  STG.E.U16 desc[UR4][R2.64], R5 ;  /* 0x0000000502007986 */ /* 0x000fe2000c101504 */
[----:B------:R-:W-:Y:S05]  /*0210*/  EXIT ;  /* 0x000000000000794d */ /* 0x000fea0003800000 */
.L_x_0:
[----:B------:R-:W-:-:S00]  /*0220*/  BRA `(.L_x_0) ;  /* 0xfffffffc00fc7947 */ /* 0x000fc0000383ffff */
[----:B------:R-:W-:-:S00]  /*0230*/  NOP ;  /* 0x0000000000007918 */ /* 0x000fc00000000000 */
        /* <DEDUP_REMOVED lines=12> */
.L_x_1:


//--------------------- .nv.constant0.triton_poi_fused_convolution_relu_threshold_backward_24 --------------------------
	.section	.nv.constant0.triton_poi_fused_convolution_relu_threshold_backward_24,"a",@progbits
	.sectionflags	@""
	.align	4
.nv.constant0.triton_poi_fused_convolution_relu_threshold_backward_24:
	.zero		556
